//
// Generated by NVIDIA NVVM Compiler
//
// Compiler Build ID: CL-36424714
// Cuda compilation tools, release 13.0, V13.0.88
// Based on NVVM 20.0.0
//

.version 9.0
.target sm_100
.address_size 64

	// .globl	_Z10sum_kernelPfS_S_

.visible .entry _Z10sum_kernelPfS_S_(
	.param .u64 .ptr .align 1 _Z10sum_kernelPfS_S__param_0,
	.param .u64 .ptr .align 1 _Z10sum_kernelPfS_S__param_1,
	.param .u64 .ptr .align 1 _Z10sum_kernelPfS_S__param_2
)
{
	.reg .b32 	%f<4>;
	.reg .b64 	%rd<7>;

	ld.param.u64 	%rd1, [_Z10sum_kernelPfS_S__param_0];
	ld.param.u64 	%rd2, [_Z10sum_kernelPfS_S__param_1];
	ld.param.u64 	%rd3, [_Z10sum_kernelPfS_S__param_2];
	cvta.to.global.u64 	%rd4, %rd3;
	cvta.to.global.u64 	%rd5, %rd2;
	cvta.to.global.u64 	%rd6, %rd1;
	ld.global.f32 	%f1, [%rd6];
	ld.global.f32 	%f2, [%rd5];
	add.f32 	%f3, %f1, %f2;
	st.global.f32 	[%rd4], %f3;
	ret;

}


// ===== COMPILED SASS (sm_100) =====

	.target	sm_100

	.elftype	@"ET_EXEC"


//--------------------- .note.nv.tkinfo           --------------------------
	.section	.note.nv.tkinfo,"",@"SHT_NOTE"
	.sectionflags	@"SHF_NOTE_NV_TKINFO"
	.tkinfo
        /*0018*/ 	.word	0x00000002
        /*0030*/ 	.string	""
        /*0030*/ 	.string	"ptxas"
        /*0030*/ 	.string	"Cuda compilation tools, release 13.0, V13.0.88"
        /*0030*/ 	.string	"Build cuda_13.0.r13.0/compiler.36424714_0"
        /*0030*/ 	.string	"-arch sm_100 -m 64 "



//--------------------- .note.nv.cuinfo           --------------------------
	.section	.note.nv.cuinfo,"",@"SHT_NOTE"
	.sectionflags	@"SHF_NOTE_NV_CUINFO"
        /*0018*/ 	.short	0x0002
        /*001a*/ 	.short	0x0064
        /*001c*/ 	.short	0x0082
	.zero		2


//--------------------- .nv.info                  --------------------------
	.section	.nv.info,"",@"SHT_CUDA_INFO"
	.align	4


	//----- nvinfo : EIATTR_REGCOUNT
	.align		4
        /*0000*/ 	.byte	0x04, 0x2f
        /*0002*/ 	.short	(.L_1 - .L_0)
	.align		4
.L_0:
        /*0004*/ 	.word	index@(_Z10sum_kernelPfS_S_)
        /*0008*/ 	.word	0x0000000c


	//----- nvinfo : EIATTR_FRAME_SIZE
	.align		4
.L_1:
        /*000c*/ 	.byte	0x04, 0x11
        /*000e*/ 	.short	(.L_3 - .L_2)
	.align		4
.L_2:
        /*0010*/ 	.word	index@(_Z10sum_kernelPfS_S_)
        /*0014*/ 	.word	0x00000000


	//----- nvinfo : EIATTR_MIN_STACK_SIZE
	.align		4
.L_3:
        /*0018*/ 	.byte	0x04, 0x12
        /*001a*/ 	.short	(.L_5 - .L_4)
	.align		4
.L_4:
        /*001c*/ 	.word	index@(_Z10sum_kernelPfS_S_)
        /*0020*/ 	.word	0x00000000
.L_5:


//--------------------- .nv.compat                --------------------------
	.section	.nv.compat,"",@"SHT_CUDA_COMPAT_INFO"
	.align	4
        /*0000*/ 	.byte	0x02, 0x09, 0x00, 0x00, 0x02, 0x02, 0x01, 0x00, 0x02, 0x05, 0x05, 0x00, 0x03, 0x07, 0x01, 0x01
        /*0010*/ 	.byte	0x02, 0x03, 0x00, 0x00, 0x02, 0x06, 0x01, 0x00, 0x04, 0x0b, 0x08, 0x00, 0x09, 0x00, 0x00, 0x00
        /*0020*/ 	.byte	0x00, 0x00, 0x00, 0x00


//--------------------- .nv.info._Z10sum_kernelPfS_S_ --------------------------
	.section	.nv.info._Z10sum_kernelPfS_S_,"",@"SHT_CUDA_INFO"
	.sectionflags	@""
	.align	4


	//----- nvinfo : EIATTR_CUDA_API_VERSION
	.align		4
        /*0000*/ 	.byte	0x04, 0x37
        /*0002*/ 	.short	(.L_7 - .L_6)
.L_6:
        /*0004*/ 	.word	0x00000082


	//----- nvinfo : EIATTR_KPARAM_INFO
	.align		4
.L_7:
        /*0008*/ 	.byte	0x04, 0x17
        /*000a*/ 	.short	(.L_9 - .L_8)
.L_8:
        /*000c*/ 	.word	0x00000000
        /*0010*/ 	.short	0x0002
        /*0012*/ 	.short	0x0010
        /*0014*/ 	.byte	0x00, 0xf5, 0x21, 0x00


	//----- nvinfo : EIATTR_KPARAM_INFO
	.align		4
.L_9:
        /*0018*/ 	.byte	0x04, 0x17
        /*001a*/ 	.short	(.L_11 - .L_10)
.L_10:
        /*001c*/ 	.word	0x00000000
        /*0020*/ 	.short	0x0001
        /*0022*/ 	.short	0x0008
        /*0024*/ 	.byte	0x00, 0xf5, 0x21, 0x00


	//----- nvinfo : EIATTR_KPARAM_INFO
	.align		4
.L_11:
        /*0028*/ 	.byte	0x04, 0x17
        /*002a*/ 	.short	(.L_13 - .L_12)
.L_12:
        /*002c*/ 	.word	0x00000000
        /*0030*/ 	.short	0x0000
        /*0032*/ 	.short	0x0000
        /*0034*/ 	.byte	0x00, 0xf5, 0x21, 0x00


	//----- nvinfo : EIATTR_SPARSE_MMA_MASK
	.align		4
.L_13:
        /*0038*/ 	.byte	0x03, 0x50
        /*003a*/ 	.short	0x0000


	//----- nvinfo : EIATTR_MAXREG_COUNT
	.align		4
        /*003c*/ 	.byte	0x03, 0x1b
        /*003e*/ 	.short	0x00ff


	//----- nvinfo : EIATTR_MERCURY_ISA_VERSION
	.align		4
        /*0040*/ 	.byte	0x03, 0x5f
        /*0042*/ 	.short	0x0101


	//----- nvinfo : EIATTR_VRC_CTA_INIT_COUNT
	.align		4
        /*0044*/ 	.byte	0x02, 0x4a
	.zero		1
	.zero		1


	//----- nvinfo : EIATTR_EXIT_INSTR_OFFSETS
	.align		4
        /*0048*/ 	.byte	0x04, 0x1c
        /*004a*/ 	.short	(.L_15 - .L_14)


	//   ....[0]....
.L_14:
        /*004c*/ 	.word	0x00000090


	//----- nvinfo : EIATTR_CBANK_PARAM_SIZE
	.align		4
.L_15:
        /*0050*/ 	.byte	0x03, 0x19
        /*0052*/ 	.short	0x0018


	//----- nvinfo : EIATTR_PARAM_CBANK
	.align		4
        /*0054*/ 	.byte	0x04, 0x0a
        /*0056*/ 	.short	(.L_17 - .L_16)
	.align		4
.L_16:
        /*0058*/ 	.word	index@(.nv.constant0._Z10sum_kernelPfS_S_)
        /*005c*/ 	.short	0x0380
        /*005e*/ 	.short	0x0018


	//----- nvinfo : EIATTR_SW_WAR
	.align		4
.L_17:
        /*0060*/ 	.byte	0x04, 0x36
        /*0062*/ 	.short	(.L_19 - .L_18)
.L_18:
        /*0064*/ 	.word	0x00000008
.L_19:


//--------------------- .nv.callgraph             --------------------------
	.section	.nv.callgraph,"",@"SHT_CUDA_CALLGRAPH"
	.align	4
	.sectionentsize	8
	.align		4
        /*0000*/ 	.word	0x00000000
	.align		4
        /*0004*/ 	.word	0xffffffff
	.align		4
        /*0008*/ 	.word	0x00000000
	.align		4
        /*000c*/ 	.word	0xfffffffe
	.align		4
        /*0010*/ 	.word	0x00000000
	.align		4
        /*0014*/ 	.word	0xfffffffd
	.align		4
        /*0018*/ 	.word	0x00000000
	.align		4
        /*001c*/ 	.word	0xfffffffc


//--------------------- .text._Z10sum_kernelPfS_S_ --------------------------
	.section	.text._Z10sum_kernelPfS_S_,"ax",@progbits
	.align	128
        .global         _Z10sum_kernelPfS_S_
        .type           _Z10sum_kernelPfS_S_,@function
        .size           _Z10sum_kernelPfS_S_,(.L_x_1 - _Z10sum_kernelPfS_S_)
        .other          _Z10sum_kernelPfS_S_,@"STO_CUDA_ENTRY STV_DEFAULT"
_Z10sum_kernelPfS_S_:
.text._Z10sum_kernelPfS_S_:
[----:B------:R-:W-:Y:S08]  /*0000*/  LDC R1, c[0x0][0x37c] ;  /* 0x0000df00ff017b82 */ /* 0x000ff00000000800 */
[----:B------:R-:W0:Y:S01]  /*0010*/  LDC.64 R2, c[0x0][0x380] ;  /* 0x0000e000ff027b82 */ /* 0x000e220000000a00 */
[----:B------:R-:W0:Y:S07]  /*0020*/  LDCU.64 UR4, c[0x0][0x358] ;  /* 0x00006b00ff0477ac */ /* 0x000e2e0008000a00 */
[----:B------:R-:W1:Y:S01]  /*0030*/  LDC.64 R4, c[0x0][0x388] ;  /* 0x0000e200ff047b82 */ /* 0x000e620000000a00 */
[----:B0-----:R-:W2:Y:S04]  /*0040*/  LDG.E R2, desc[UR4][R2.64] ;  /* 0x0000000402027981 */ /* 0x001ea8000c1e1900 */
[----:B-1----:R-:W2:Y:S03]  /*0050*/  LDG.E R5, desc[UR4][R4.64] ;  /* 0x0000000404057981 */ /* 0x002ea6000c1e1900 */
[----:B------:R-:W0:Y:S01]  /*0060*/  LDC.64 R6, c[0x0][0x390] ;  /* 0x0000e400ff067b82 */ /* 0x000e220000000a00 */
[----:B--2---:R-:W-:-:S05]  /*0070*/  FADD R9, R2, R5 ;  /* 0x0000000502097221 */ /* 0x004fca0000000000 */
[----:B0-----:R-:W-:Y:S01]  /*0080*/  STG.E desc[UR4][R6.64], R9 ;  /* 0x0000000906007986 */ /* 0x001fe2000c101904 */
[----:B------:R-:W-:Y:S05]  /*0090*/  EXIT ;  /* 0x000000000000794d */ /* 0x000fea0003800000 */
.L_x_0:
[----:B------:R-:W-:-:S00]  /*00a0*/  BRA `(.L_x_0) ;  /* 0xfffffffc00fc7947 */ /* 0x000fc0000383ffff */
[----:B------:R-:W-:-:S00]  /*00b0*/  NOP ;  /* 0x0000000000007918 */ /* 0x000fc00000000000 */
        /* <DEDUP_REMOVED lines=12> */
.L_x_1:


//--------------------- .nv.shared.reserved.0     --------------------------
	.section	.nv.shared.reserved.0,"aw",@nobits
	.weak		__nv_reservedSMEM_offset_0_alias
	.size		__nv_reservedSMEM_offset_0_alias, 0, 64
	.other		__nv_reservedSMEM_offset_0_alias,@"STO_CUDA_RESERVED_SHARED STV_DEFAULT"
__nv_reservedSMEM_offset_0_alias:
	.zero		0
	.zero		64


//--------------------- .nv.constant0._Z10sum_kernelPfS_S_ --------------------------
	.section	.nv.constant0._Z10sum_kernelPfS_S_,"a",@progbits
	.sectionflags	@""
	.align	4
.nv.constant0._Z10sum_kernelPfS_S_:
	.zero		920


//--------------------- SYMBOLS --------------------------

	.type		.nv.reservedSmem.offset0,@object
	.size		.nv.reservedSmem.offset0,0x4
